	.headerflags	@"EF_CUDA_TEXMODE_UNIFIED EF_CUDA_64BIT_ADDRESS EF_CUDA_ACCELERATORS EF_CUDA_SM90 EF_CUDA_VIRTUAL_SM(EF_CUDA_SM90)"
	.elftype	@"ET_EXEC"


//--------------------- .nv.info                  --------------------------
	.section	.nv.info,"",@"SHT_CUDA_INFO"
	.align	4


	//----- nvinfo : EIATTR_REGCOUNT
	.align		4
        /*0000*/ 	.byte	0x04, 0x2f
        /*0002*/ 	.short	(.L_3 - .L_2)
	.align		4
.L_2:
        /*0004*/ 	.word	index@(triton_poi_fused__native_batch_norm_legit_no_training_mul_sigmoid_32)
        /*0008*/ 	.word	0x00000017


	//----- nvinfo : EIATTR_MIN_STACK_SIZE
	.align		4
.L_3:
        /*000c*/ 	.byte	0x04, 0x12
        /*000e*/ 	.short	(.L_5 - .L_4)
	.align		4
.L_4:
        /*0010*/ 	.word	index@(triton_poi_fused__native_batch_norm_legit_no_training_mul_sigmoid_32)
        /*0014*/ 	.word	0x00000000


	//----- nvinfo : EIATTR_FRAME_SIZE
	.align		4
.L_5:
        /*0018*/ 	.byte	0x04, 0x11
        /*001a*/ 	.short	(.L_7 - .L_6)
	.align		4
.L_6:
        /*001c*/ 	.word	index@(triton_poi_fused__native_batch_norm_legit_no_training_mul_sigmoid_32)
        /*0020*/ 	.word	0x00000000


	//----- nvinfo : EIATTR_MIN_STACK_SIZE
	.align		4
.L_7:
        /*0024*/ 	.byte	0x04, 0x12
        /*0026*/ 	.short	(.L_9 - .L_8)
	.align		4
.L_8:
        /*0028*/ 	.word	index@(triton_poi_fused__native_batch_norm_legit_no_training_mul_sigmoid_32)
        /*002c*/ 	.word	0x00000000
.L_9:


//--------------------- .nv.info.triton_poi_fused__native_batch_norm_legit_no_training_mul_sigmoid_32 --------------------------
	.section	.nv.info.triton_poi_fused__native_batch_norm_legit_no_training_mul_sigmoid_32,"",@"SHT_CUDA_INFO"
	.sectionflags	@""
	.align	4


	//----- nvinfo : EIATTR_CUDA_API_VERSION
	.align		4
        /*0000*/ 	.byte	0x04, 0x37
        /*0002*/ 	.short	(.L_11 - .L_10)
.L_10:
        /*0004*/ 	.word	0x0000007c


	//----- nvinfo : EIATTR_KPARAM_INFO
	.align		4
.L_11:
        /*0008*/ 	.byte	0x04, 0x17
        /*000a*/ 	.short	(.L_13 - .L_12)
.L_12:
        /*000c*/ 	.word	0x00000000
        /*0010*/ 	.short	0x0006
        /*0012*/ 	.short	0x0030
        /*0014*/ 	.byte	0x00, 0xf0, 0x11, 0x00


	//----- nvinfo : EIATTR_KPARAM_INFO
	.align		4
.L_13:
        /*0018*/ 	.byte	0x04, 0x17
        /*001a*/ 	.short	(.L_15 - .L_14)
.L_14:
        /*001c*/ 	.word	0x00000000
        /*0020*/ 	.short	0x0005
        /*0022*/ 	.short	0x0028
        /*0024*/ 	.byte	0x00, 0xf4, 0x21, 0x00


	//----- nvinfo : EIATTR_KPARAM_INFO
	.align		4
.L_15:
        /*0028*/ 	.byte	0x04, 0x17
        /*002a*/ 	.short	(.L_17 - .L_16)
.L_16:
        /*002c*/ 	.word	0x00000000
        /*0030*/ 	.short	0x0004
        /*0032*/ 	.short	0x0020
        /*0034*/ 	.byte	0x00, 0xf4, 0x21, 0x00


	//----- nvinfo : EIATTR_KPARAM_INFO
	.align		4
.L_17:
        /*0038*/ 	.byte	0x04, 0x17
        /*003a*/ 	.short	(.L_19 - .L_18)
.L_18:
        /*003c*/ 	.word	0x00000000
        /*0040*/ 	.short	0x0003
        /*0042*/ 	.short	0x0018
        /*0044*/ 	.byte	0x00, 0xf4, 0x21, 0x00


	//----- nvinfo : EIATTR_KPARAM_INFO
	.align		4
.L_19:
        /*0048*/ 	.byte	0x04, 0x17
        /*004a*/ 	.short	(.L_21 - .L_20)
.L_20:
        /*004c*/ 	.word	0x00000000
        /*0050*/ 	.short	0x0002
        /*0052*/ 	.short	0x0010
        /*0054*/ 	.byte	0x00, 0xf4, 0x21, 0x00


	//----- nvinfo : EIATTR_KPARAM_INFO
	.align		4
.L_21:
        /*0058*/ 	.byte	0x04, 0x17
        /*005a*/ 	.short	(.L_23 - .L_22)
.L_22:
        /*005c*/ 	.word	0x00000000
        /*0060*/ 	.short	0x0001
        /*0062*/ 	.short	0x0008
        /*0064*/ 	.byte	0x00, 0xf4, 0x21, 0x00


	//----- nvinfo : EIATTR_KPARAM_INFO
	.align		4
.L_23:
        /*0068*/ 	.byte	0x04, 0x17
        /*006a*/ 	.short	(.L_25 - .L_24)
.L_24:
        /*006c*/ 	.word	0x00000000
        /*0070*/ 	.short	0x0000
        /*0072*/ 	.short	0x0000
        /*0074*/ 	.byte	0x00, 0xf4, 0x21, 0x00


	//----- nvinfo : EIATTR_SPARSE_MMA_MASK
	.align		4
.L_25:
        /*0078*/ 	.byte	0x03, 0x50
        /*007a*/ 	.short	0x0000


	//----- nvinfo : EIATTR_MAXREG_COUNT
	.align		4
        /*007c*/ 	.byte	0x03, 0x1b
        /*007e*/ 	.short	0x00ff


	//----- nvinfo : EIATTR_EXIT_INSTR_OFFSETS
	.align		4
        /*0080*/ 	.byte	0x04, 0x1c
        /*0082*/ 	.short	(.L_27 - .L_26)


	//   ....[0]....
.L_26:
        /*0084*/ 	.word	0x00000570


	//   ....[1]....
        /*0088*/ 	.word	0x00000590


	//----- nvinfo : EIATTR_REQNTID
	.align		4
.L_27:
        /*008c*/ 	.byte	0x04, 0x10
        /*008e*/ 	.short	(.L_29 - .L_28)
.L_28:
        /*0090*/ 	.word	0x00000100
        /*0094*/ 	.word	0x00000001
        /*0098*/ 	.word	0x00000001


	//----- nvinfo : EIATTR_CBANK_PARAM_SIZE
	.align		4
.L_29:
        /*009c*/ 	.byte	0x03, 0x19
        /*009e*/ 	.short	0x0034


	//----- nvinfo : EIATTR_PARAM_CBANK
	.align		4
        /*00a0*/ 	.byte	0x04, 0x0a
        /*00a2*/ 	.short	(.L_31 - .L_30)
	.align		4
.L_30:
        /*00a4*/ 	.word	index@(.nv.constant0.triton_poi_fused__native_batch_norm_legit_no_training_mul_sigmoid_32)
        /*00a8*/ 	.short	0x0210
        /*00aa*/ 	.short	0x0034


	//----- nvinfo : EIATTR_SW_WAR
	.align		4
.L_31:
        /*00ac*/ 	.byte	0x04, 0x36
        /*00ae*/ 	.short	(.L_33 - .L_32)
.L_32:
        /*00b0*/ 	.word	0x00000008
.L_33:


//--------------------- .nv.callgraph             --------------------------
	.section	.nv.callgraph,"",@"SHT_CUDA_CALLGRAPH"
	.align	4
	.sectionentsize	8
	.align		4
        /*0000*/ 	.word	0x00000000
	.align		4
        /*0004*/ 	.word	0xffffffff
	.align		4
        /*0008*/ 	.word	0x00000000
	.align		4
        /*000c*/ 	.word	0xfffffffe
	.align		4
        /*0010*/ 	.word	0x00000000
	.align		4
        /*0014*/ 	.word	0xfffffffd
	.align		4
        /*0018*/ 	.word	0x00000000
	.align		4
        /*001c*/ 	.word	0xfffffffc


//--------------------- .nv.constant4             --------------------------
	.section	.nv.constant4,"a",@progbits
	.align	8
	.align		8
.nv.constant4:
        /*0000*/ 	.dword	_$_str
	.align		8
        /*0008*/ 	.dword	_$_str_$_2


//--------------------- .text.triton_poi_fused__native_batch_norm_legit_no_training_mul_sigmoid_32 --------------------------
	.section	.text.triton_poi_fused__native_batch_norm_legit_no_training_mul_sigmoid_32,"ax",@progbits
	.align	128
        .global         triton_poi_fused__native_batch_norm_legit_no_training_mul_sigmoid_32
        .type           triton_poi_fused__native_batch_norm_legit_no_training_mul_sigmoid_32,@function
        .size           triton_poi_fused__native_batch_norm_legit_no_training_mul_sigmoid_32,(.L_x_1 - triton_poi_fused__native_batch_norm_legit_no_training_mul_sigmoid_32)
        .other          triton_poi_fused__native_batch_norm_legit_no_training_mul_sigmoid_32,@"STO_CUDA_ENTRY STV_DEFAULT"
triton_poi_fused__native_batch_norm_legit_no_training_mul_sigmoid_32:
.text.triton_poi_fused__native_batch_norm_legit_no_training_mul_sigmoid_32:
[----:B------:R-:W0:Y:S01]  /*0000*/  LDC R1, c[0x0][0x28] ;  /* 0x00000a00ff017b82 */ /* 0x000e220000000800 */
[----:B------:R-:W1:Y:S07]  /*0010*/  S2R R0, SR_TID.X ;  /* 0x0000000000007919 */ /* 0x000e6e0000002100 */
[----:B------:R-:W2:Y:S01]  /*0020*/  LDC.64 R8, c[0x0][0x228] ;  /* 0x00008a00ff087b82 */ /* 0x000ea20000000a00 */
[----:B------:R-:W-:Y:S01]  /*0030*/  ULDC.64 UR4, c[0x0][0x208] ;  /* 0x0000820000047ab9 */ /* 0x000fe20000000a00 */
[----:B------:R-:W3:Y:S06]  /*0040*/  S2R R3, SR_CTAID.X ;  /* 0x0000000000037919 */ /* 0x000eec0000002500 */
[----:B------:R-:W4:Y:S08]  /*0050*/  LDC.64 R14, c[0x0][0x220] ;  /* 0x00008800ff0e7b82 */ /* 0x000f300000000a00 */
[----:B------:R-:W5:Y:S08]  /*0060*/  LDC.64 R12, c[0x0][0x218] ;  /* 0x00008600ff0c7b82 */ /* 0x000f700000000a00 */
[----:B------:R-:W5:Y:S01]  /*0070*/  LDC.64 R16, c[0x0][0x230] ;  /* 0x00008c00ff107b82 */ /* 0x000f620000000a00 */
[----:B-1----:R-:W-:-:S07]  /*0080*/  SHF.L.U32 R0, R0, 0x1, RZ ;  /* 0x0000000100007819 */ /* 0x002fce00000006ff */
[----:B------:R-:W1:Y:S01]  /*0090*/  LDC.64 R18, c[0x0][0x238] ;  /* 0x00008e00ff127b82 */ /* 0x000e620000000a00 */
[----:B------:R-:W-:-:S04]  /*00a0*/  LOP3.LUT R0, R0, 0x1fe, RZ, 0xc0, !PT ;  /* 0x000001fe00007812 */ /* 0x000fc800078ec0ff */
[----:B---3--:R-:W-:-:S04]  /*00b0*/  LEA R0, R3, R0, 0x9 ;  /* 0x0000000003007211 */ /* 0x008fc800078e48ff */
[C---:B------:R-:W-:Y:S01]  /*00c0*/  ISETP.GE.AND P0, PT, R0.reuse, 0x10800, PT ;  /* 0x000108000000780c */ /* 0x040fe20003f06270 */
[----:B------:R-:W-:-:S05]  /*00d0*/  IMAD.HI R2, R0, 0x3e0f83e1, RZ ;  /* 0x3e0f83e100027827 */ /* 0x000fca00078e02ff */
[----:B------:R-:W-:-:S04]  /*00e0*/  SHF.R.U32.HI R3, RZ, 0x1f, R2 ;  /* 0x0000001fff037819 */ /* 0x000fc80000011602 */
[----:B------:R-:W-:-:S05]  /*00f0*/  LEA.HI.SX32 R3, R2, R3, 0x18 ;  /* 0x0000000302037211 */ /* 0x000fca00078fc2ff */
[----:B------:R-:W-:Y:S01]  /*0100*/  IMAD R11, R3, -0x420, R0 ;  /* 0xfffffbe0030b7824 */ /* 0x000fe200078e0200 */
[----:B------:R-:W-:-:S03]  /*0110*/  CS2R R2, SRZ ;  /* 0x0000000000027805 */ /* 0x000fc6000001ff00 */
[----:B--2---:R-:W-:-:S05]  /*0120*/  IMAD.WIDE R8, R11, 0x4, R8 ;  /* 0x000000040b087825 */ /* 0x004fca00078e0208 */
[----:B------:R2:W3:Y:S01]  /*0130*/  @!P0 LDG.E.EL.64 R2, desc[UR4][R8.64] ;  /* 0x0000000408028981 */ /* 0x0004e2000c2e1b00 */
[----:B------:R-:W-:Y:S02]  /*0140*/  CS2R R4, SRZ ;  /* 0x0000000000047805 */ /* 0x000fe4000001ff00 */
[----:B------:R-:W-:Y:S01]  /*0150*/  CS2R R6, SRZ ;  /* 0x0000000000067805 */ /* 0x000fe2000001ff00 */
[----:B----4-:R-:W-:-:S04]  /*0160*/  IMAD.WIDE R14, R11, 0x4, R14 ;  /* 0x000000040b0e7825 */ /* 0x010fc800078e020e */
[----:B-----5:R-:W-:Y:S01]  /*0170*/  IMAD.WIDE R12, R0, 0x4, R12 ;  /* 0x00000004000c7825 */ /* 0x020fe200078e020c */
[----:B------:R4:W5:Y:S01]  /*0180*/  @!P0 LDG.E.EL.64 R4, desc[UR4][R14.64] ;  /* 0x000000040e048981 */ /* 0x000962000c2e1b00 */
[----:B--2---:R-:W-:Y:S02]  /*0190*/  CS2R R8, SRZ ;  /* 0x0000000000087805 */ /* 0x004fe4000001ff00 */
[C---:B0-----:R-:W-:Y:S01]  /*01a0*/  IMAD.WIDE R16, R11.reuse, 0x4, R16 ;  /* 0x000000040b107825 */ /* 0x041fe200078e0210 */
[----:B------:R0:W5:Y:S03]  /*01b0*/  @!P0 LDG.E.64 R6, desc[UR4][R12.64] ;  /* 0x000000040c068981 */ /* 0x000166000c1e1b00 */
[----:B-1----:R-:W-:Y:S01]  /*01c0*/  IMAD.WIDE R18, R11, 0x4, R18 ;  /* 0x000000040b127825 */ /* 0x002fe200078e0212 */
[----:B------:R-:W-:-:S04]  /*01d0*/  CS2R R10, SRZ ;  /* 0x00000000000a7805 */ /* 0x000fc8000001ff00 */
[----:B------:R-:W2:Y:S04]  /*01e0*/  @!P0 LDG.E.EL.64 R8, desc[UR4][R18.64] ;  /* 0x0000000412088981 */ /* 0x000ea8000c2e1b00 */
[----:B------:R-:W2:Y:S01]  /*01f0*/  @!P0 LDG.E.EL.64 R10, desc[UR4][R16.64] ;  /* 0x00000004100a8981 */ /* 0x000ea2000c2e1b00 */
[----:B---3--:R-:W-:Y:S01]  /*0200*/  FADD R2, R2, 9.9999997473787516356e-06 ;  /* 0x3727c5ac02027421 */ /* 0x008fe20000000000 */
[----:B------:R-:W-:-:S03]  /*0210*/  FADD R3, R3, 9.9999997473787516356e-06 ;  /* 0x3727c5ac03037421 */ /* 0x000fc60000000000 */
[----:B------:R-:W1:Y:S08]  /*0220*/  MUFU.SQRT R20, R2 ;  /* 0x0000000200147308 */ /* 0x000e700000002000 */
[----:B----4-:R-:W3:Y:S01]  /*0230*/  MUFU.SQRT R14, R3 ;  /* 0x00000003000e7308 */ /* 0x010ee20000002000 */
[C---:B-1----:R-:W-:Y:S02]  /*0240*/  FSETP.GT.AND P1, PT, R20.reuse, 8.50705917302346158658e+37, PT ;  /* 0x7e8000001400780b */ /* 0x042fe40003f24000 */
[----:B------:R-:W-:-:S02]  /*0250*/  FSETP.GEU.AND P3, PT, R20, 1.175494350822287508e-38, PT ;  /* 0x008000001400780b */ /* 0x000fc40003f6e000 */
[C---:B---3--:R-:W-:Y:S02]  /*0260*/  FSETP.GT.AND P2, PT, R14.reuse, 8.50705917302346158658e+37, PT ;  /* 0x7e8000000e00780b */ /* 0x048fe40003f44000 */
[----:B------:R-:W-:-:S07]  /*0270*/  FSETP.GEU.AND P4, PT, R14, 1.175494350822287508e-38, PT ;  /* 0x008000000e00780b */ /* 0x000fce0003f8e000 */
[----:B------:R-:W-:Y:S01]  /*0280*/  @P1 FMUL R20, R20, 0.25 ;  /* 0x3e80000014141820 */ /* 0x000fe20000400000 */
[----:B------:R-:W-:-:S03]  /*0290*/  HFMA2.MMA R2, -RZ, RZ, 1.625, 0 ;  /* 0x3e800000ff027435 */ /* 0x000fc600000001ff */
[----:B------:R-:W-:Y:S01]  /*02a0*/  @!P3 FMUL R20, R20, 16777216 ;  /* 0x4b8000001414b820 */ /* 0x000fe20000400000 */
[----:B------:R-:W-:-:S05]  /*02b0*/  @P2 FMUL R14, R14, 0.25 ;  /* 0x3e8000000e0e2820 */ /* 0x000fca0000400000 */
[----:B------:R-:W1:Y:S01]  /*02c0*/  MUFU.RCP R20, R20 ;  /* 0x0000001400147308 */ /* 0x000e620000001000 */
[----:B------:R-:W-:Y:S01]  /*02d0*/  @!P4 FMUL R14, R14, 16777216 ;  /* 0x4b8000000e0ec820 */ /* 0x000fe20000400000 */
[----:B------:R-:W-:-:S06]  /*02e0*/  FSEL R3, R2, 1, P1 ;  /* 0x3f80000002037808 */ /* 0x000fcc0000800000 */
[----:B------:R-:W3:Y:S01]  /*02f0*/  MUFU.RCP R14, R14 ;  /* 0x0000000e000e7308 */ /* 0x000ee20000001000 */
[----:B------:R-:W-:Y:S01]  /*0300*/  @!P3 FMUL R3, R3, 16777216 ;  /* 0x4b8000000303b820 */ /* 0x000fe20000400000 */
[----:B0-----:R-:W-:Y:S01]  /*0310*/  FSEL R13, R2, 1, P2 ;  /* 0x3f800000020d7808 */ /* 0x001fe20001000000 */
[----:B-----5:R-:W-:Y:S02]  /*0320*/  FADD R4, -R4, R6 ;  /* 0x0000000604047221 */ /* 0x020fe40000000100 */
[----:B-1----:R-:W-:Y:S02]  /*0330*/  FMUL R3, R20, R3 ;  /* 0x0000000314037220 */ /* 0x002fe40000400000 */
[----:B------:R-:W-:Y:S01]  /*0340*/  @!P4 FMUL R13, R13, 16777216 ;  /* 0x4b8000000d0dc820 */ /* 0x000fe20000400000 */
[----:B------:R-:W-:Y:S01]  /*0350*/  FADD R5, -R5, R7 ;  /* 0x0000000705057221 */ /* 0x000fe20000000100 */
[----:B------:R-:W-:Y:S02]  /*0360*/  FMUL R3, R4, R3 ;  /* 0x0000000304037220 */ /* 0x000fe40000400000 */
[----:B---3--:R-:W-:-:S02]  /*0370*/  FMUL R4, R14, R13 ;  /* 0x0000000d0e047220 */ /* 0x008fc40000400000 */
[----:B--2---:R-:W-:Y:S02]  /*0380*/  FFMA R8, R3, R10, R8 ;  /* 0x0000000a03087223 */ /* 0x004fe40000000008 */
[----:B------:R-:W-:Y:S02]  /*0390*/  FMUL R4, R5, R4 ;  /* 0x0000000405047220 */ /* 0x000fe40000400000 */
[----:B------:R-:W-:Y:S02]  /*03a0*/  FADD R3, RZ, -R8 ;  /* 0x80000008ff037221 */ /* 0x000fe40000000000 */
[----:B------:R-:W-:Y:S02]  /*03b0*/  FFMA R9, R4, R11, R9 ;  /* 0x0000000b04097223 */ /* 0x000fe40000000009 */
[----:B------:R-:W-:Y:S02]  /*03c0*/  FMUL R4, R3, 1.4426950216293334961 ;  /* 0x3fb8aa3b03047820 */ /* 0x000fe40000400000 */
[----:B------:R-:W-:-:S04]  /*03d0*/  FADD R3, RZ, -R9 ;  /* 0x80000009ff037221 */ /* 0x000fc80000000000 */
[----:B------:R-:W-:Y:S01]  /*03e0*/  FMUL R6, R3, 1.4426950216293334961 ;  /* 0x3fb8aa3b03067820 */ /* 0x000fe20000400000 */
[----:B------:R-:W-:-:S04]  /*03f0*/  FSETP.GEU.AND P1, PT, R4, -126, PT ;  /* 0xc2fc00000400780b */ /* 0x000fc80003f2e000 */
[----:B------:R-:W-:-:S09]  /*0400*/  FSETP.GEU.AND P2, PT, R6, -126, PT ;  /* 0xc2fc00000600780b */ /* 0x000fd20003f4e000 */
[----:B------:R-:W-:-:S04]  /*0410*/  @!P1 FMUL R4, R4, 0.5 ;  /* 0x3f00000004049820 */ /* 0x000fc80000400000 */
[----:B------:R-:W-:Y:S01]  /*0420*/  @!P2 FMUL R6, R6, 0.5 ;  /* 0x3f0000000606a820 */ /* 0x000fe20000400000 */
[----:B------:R-:W0:Y:S08]  /*0430*/  MUFU.EX2 R3, R4 ;  /* 0x0000000400037308 */ /* 0x000e300000000800 */
[----:B------:R-:W1:Y:S01]  /*0440*/  MUFU.EX2 R5, R6 ;  /* 0x0000000600057308 */ /* 0x000e620000000800 */
[----:B0-----:R-:W-:-:S04]  /*0450*/  @!P1 FMUL R3, R3, R3 ;  /* 0x0000000303039220 */ /* 0x001fc80000400000 */
[----:B------:R-:W-:Y:S01]  /*0460*/  FADD R7, R3, 1 ;  /* 0x3f80000003077421 */ /* 0x000fe20000000000 */
[----:B-1----:R-:W-:-:S04]  /*0470*/  @!P2 FMUL R5, R5, R5 ;  /* 0x000000050505a220 */ /* 0x002fc80000400000 */
[----:B------:R-:W-:Y:S01]  /*0480*/  FADD R10, R5, 1 ;  /* 0x3f800000050a7421 */ /* 0x000fe20000000000 */
[----:B------:R-:W-:Y:S01]  /*0490*/  FSETP.GT.AND P1, PT, R7, 8.50705917302346158658e+37, PT ;  /* 0x7e8000000700780b */ /* 0x000fe20003f24000 */
[----:B------:R-:W0:Y:S03]  /*04a0*/  LDC.64 R4, c[0x0][0x210] ;  /* 0x00008400ff047b82 */ /* 0x000e260000000a00 */
[----:B------:R-:W-:-:S09]  /*04b0*/  FSETP.GT.AND P2, PT, R10, 8.50705917302346158658e+37, PT ;  /* 0x7e8000000a00780b */ /* 0x000fd20003f44000 */
[----:B------:R-:W-:-:S04]  /*04c0*/  @P1 FMUL R7, R7, 0.25 ;  /* 0x3e80000007071820 */ /* 0x000fc80000400000 */
[----:B------:R-:W-:Y:S02]  /*04d0*/  @P2 FMUL R10, R10, 0.25 ;  /* 0x3e8000000a0a2820 */ /* 0x000fe40000400000 */
[----:B------:R-:W1:Y:S08]  /*04e0*/  MUFU.RCP R7, R7 ;  /* 0x0000000700077308 */ /* 0x000e700000001000 */
[----:B------:R-:W2:Y:S01]  /*04f0*/  MUFU.RCP R10, R10 ;  /* 0x0000000a000a7308 */ /* 0x000ea20000001000 */
[----:B------:R-:W-:-:S02]  /*0500*/  FSEL R6, R2, 1, P1 ;  /* 0x3f80000002067808 */ /* 0x000fc40000800000 */
[----:B------:R-:W-:-:S03]  /*0510*/  FSEL R3, R2, 1, P2 ;  /* 0x3f80000002037808 */ /* 0x000fc60001000000 */
[----:B-1----:R-:W-:-:S04]  /*0520*/  FMUL R11, R7, R6 ;  /* 0x00000006070b7220 */ /* 0x002fc80000400000 */
[----:B------:R-:W-:Y:S01]  /*0530*/  FMUL R8, R8, R11 ;  /* 0x0000000b08087220 */ /* 0x000fe20000400000 */
[----:B--2---:R-:W-:Y:S01]  /*0540*/  FMUL R6, R10, R3 ;  /* 0x000000030a067220 */ /* 0x004fe20000400000 */
[----:B0-----:R-:W-:-:S04]  /*0550*/  IMAD.WIDE R2, R0, 0x4, R4 ;  /* 0x0000000400027825 */ /* 0x001fc800078e0204 */
[----:B------:R-:W-:Y:S01]  /*0560*/  FMUL R9, R9, R6 ;  /* 0x0000000609097220 */ /* 0x000fe20000400000 */
[----:B------:R-:W-:Y:S06]  /*0570*/  @P0 EXIT ;  /* 0x000000000000094d */ /* 0x000fec0003800000 */
[----:B------:R-:W-:Y:S01]  /*0580*/  STG.E.64 desc[UR4][R2.64], R8 ;  /* 0x0000000802007986 */ /* 0x000fe2000c101b04 */
[----:B------:R-:W-:Y:S05]  /*0590*/  EXIT ;  /* 0x000000000000794d */ /* 0x000fea0003800000 */
.L_x_0:
[----:B------:R-:W-:-:S00]  /*05a0*/  BRA `(.L_x_0) ;  /* 0xfffffffc00fc7947 */ /* 0x000fc0000383ffff */
[----:B------:R-:W-:-:S00]  /*05b0*/  NOP ;  /* 0x0000000000007918 */ /* 0x000fc00000000000 */
        /* <DEDUP_REMOVED lines=12> */
.L_x_1:


//--------------------- .nv.global.init           --------------------------
	.section	.nv.global.init,"aw",@progbits
.nv.global.init:
	.type		_$_str,@object
	.size		_$_str,(_$_str_$_2 - _$_str)
_$_str:
        /*0000*/ 	.byte	0x5f, 0x5f, 0x43, 0x55, 0x44, 0x41, 0x5f, 0x46, 0x54, 0x5a, 0x00
	.type		_$_str_$_2,@object
	.size		_$_str_$_2,(.L_1 - _$_str_$_2)
_$_str_$_2:
        /*000b*/ 	.byte	0x5f, 0x5f, 0x43, 0x55, 0x44, 0x41, 0x5f, 0x50, 0x52, 0x45, 0x43, 0x5f, 0x53, 0x51, 0x52, 0x54
        /*001b*/ 	.byte	0x00
.L_1:


//--------------------- .nv.constant0.triton_poi_fused__native_batch_norm_legit_no_training_mul_sigmoid_32 --------------------------
	.section	.nv.constant0.triton_poi_fused__native_batch_norm_legit_no_training_mul_sigmoid_32,"a",@progbits
	.sectionflags	@""
	.align	4
.nv.constant0.triton_poi_fused__native_batch_norm_legit_no_training_mul_sigmoid_32:
	.zero		580
